//
// Generated by NVIDIA NVVM Compiler
//
// Compiler Build ID: CL-23083092
// Cuda compilation tools, release 9.1, V9.1.85
// Based on LLVM 3.4svn
//

.version 6.1
.target sm_30
.address_size 64

	// .globl	_Z9main_funcPjPK6float2jj

.visible .entry _Z9main_funcPjPK6float2jj(
	.param .u64 _Z9main_funcPjPK6float2jj_param_0,
	.param .u64 _Z9main_funcPjPK6float2jj_param_1,
	.param .u32 _Z9main_funcPjPK6float2jj_param_2,
	.param .u32 _Z9main_funcPjPK6float2jj_param_3
)
{
	.reg .pred 	%p<5>;
	.reg .f32 	%f<16>;
	.reg .b32 	%r<19>;
	.reg .b64 	%rd<13>;


	ld.param.u64 	%rd2, [_Z9main_funcPjPK6float2jj_param_0];
	ld.param.u64 	%rd3, [_Z9main_funcPjPK6float2jj_param_1];
	ld.param.u32 	%r4, [_Z9main_funcPjPK6float2jj_param_2];
	mov.u32 	%r5, %ctaid.x;
	mov.u32 	%r6, %nctaid.x;
	mov.u32 	%r7, %ctaid.y;
	mad.lo.s32 	%r8, %r6, %r7, %r5;
	mov.u32 	%r9, %tid.y;
	mov.u32 	%r10, %ntid.x;
	mov.u32 	%r11, %tid.x;
	mad.lo.s32 	%r12, %r9, %r10, %r11;
	cvt.u64.u32	%rd4, %r12;
	mov.u32 	%r13, %ntid.y;
	mul.lo.s32 	%r14, %r13, %r10;
	mul.wide.u32 	%rd5, %r14, %r8;
	add.s64 	%rd1, %rd5, %rd4;
	ld.param.u32 	%rd6, [_Z9main_funcPjPK6float2jj_param_3];
	setp.ge.u64	%p1, %rd1, %rd6;
	@%p1 bra 	BB0_6;

	cvta.to.global.u64 	%rd7, %rd3;
	shl.b64 	%rd8, %rd1, 3;
	add.s64 	%rd9, %rd7, %rd8;
	ld.global.v2.f32 	{%f9, %f10}, [%rd9];
	setp.eq.s32	%p2, %r4, 0;
	mov.u32 	%r18, 1;
	@%p2 bra 	BB0_5;

	mov.f32 	%f14, %f10;
	mov.f32 	%f15, %f9;

BB0_3:
	mul.f32 	%f5, %f14, %f14;
	mul.f32 	%f6, %f15, %f15;
	add.f32 	%f11, %f5, %f6;
	setp.gtu.f32	%p3, %f11, 0f40800000;
	@%p3 bra 	BB0_5;

	add.s32 	%r18, %r18, 1;
	add.f32 	%f12, %f15, %f15;
	sub.f32 	%f13, %f6, %f5;
	add.f32 	%f15, %f9, %f13;
	fma.rn.f32 	%f14, %f14, %f12, %f10;
	setp.le.u32	%p4, %r18, %r4;
	@%p4 bra 	BB0_3;

BB0_5:
	cvta.to.global.u64 	%rd10, %rd2;
	shl.b64 	%rd11, %rd1, 2;
	add.s64 	%rd12, %rd10, %rd11;
	st.global.u32 	[%rd12], %r18;

BB0_6:
	ret;
}




// ===== COMPILED SASS (sm_100) =====

	.target	sm_100

	.elftype	@"ET_EXEC"


//--------------------- .note.nv.tkinfo           --------------------------
	.section	.note.nv.tkinfo,"",@"SHT_NOTE"
	.sectionflags	@"SHF_NOTE_NV_TKINFO"
	.tkinfo
        /*0018*/ 	.word	0x00000002
        /*0030*/ 	.string	""
        /*0030*/ 	.string	"ptxas"
        /*0030*/ 	.string	"Cuda compilation tools, release 13.0, V13.0.88"
        /*0030*/ 	.string	"Build cuda_13.0.r13.0/compiler.36424714_0"
        /*0030*/ 	.string	"-arch sm_100 "



//--------------------- .note.nv.cuinfo           --------------------------
	.section	.note.nv.cuinfo,"",@"SHT_NOTE"
	.sectionflags	@"SHF_NOTE_NV_CUINFO"
        /*0018*/ 	.short	0x0002
        /*001a*/ 	.short	0x001e
        /*001c*/ 	.short	0x0082
	.zero		2


//--------------------- .nv.info                  --------------------------
	.section	.nv.info,"",@"SHT_CUDA_INFO"
	.align	4


	//----- nvinfo : EIATTR_REGCOUNT
	.align		4
        /*0000*/ 	.byte	0x04, 0x2f
        /*0002*/ 	.short	(.L_1 - .L_0)
	.align		4
.L_0:
        /*0004*/ 	.word	index@(_Z9main_funcPjPK6float2jj)
        /*0008*/ 	.word	0x0000000d


	//----- nvinfo : EIATTR_FRAME_SIZE
	.align		4
.L_1:
        /*000c*/ 	.byte	0x04, 0x11
        /*000e*/ 	.short	(.L_3 - .L_2)
	.align		4
.L_2:
        /*0010*/ 	.word	index@(_Z9main_funcPjPK6float2jj)
        /*0014*/ 	.word	0x00000000


	//----- nvinfo : EIATTR_MIN_STACK_SIZE
	.align		4
.L_3:
        /*0018*/ 	.byte	0x04, 0x12
        /*001a*/ 	.short	(.L_5 - .L_4)
	.align		4
.L_4:
        /*001c*/ 	.word	index@(_Z9main_funcPjPK6float2jj)
        /*0020*/ 	.word	0x00000000
.L_5:


//--------------------- .nv.compat                --------------------------
	.section	.nv.compat,"",@"SHT_CUDA_COMPAT_INFO"
	.align	4
        /*0000*/ 	.byte	0x02, 0x09, 0x00, 0x00, 0x02, 0x02, 0x01, 0x00, 0x02, 0x05, 0x05, 0x00, 0x03, 0x07, 0x01, 0x01
        /*0010*/ 	.byte	0x02, 0x03, 0x00, 0x00, 0x02, 0x06, 0x01, 0x00, 0x04, 0x0b, 0x08, 0x00, 0x01, 0x00, 0x00, 0x00
        /*0020*/ 	.byte	0x00, 0x00, 0x00, 0x00


//--------------------- .nv.info._Z9main_funcPjPK6float2jj --------------------------
	.section	.nv.info._Z9main_funcPjPK6float2jj,"",@"SHT_CUDA_INFO"
	.sectionflags	@""
	.align	4


	//----- nvinfo : EIATTR_CUDA_API_VERSION
	.align		4
        /*0000*/ 	.byte	0x04, 0x37
        /*0002*/ 	.short	(.L_7 - .L_6)
.L_6:
        /*0004*/ 	.word	0x00000082


	//----- nvinfo : EIATTR_KPARAM_INFO
	.align		4
.L_7:
        /*0008*/ 	.byte	0x04, 0x17
        /*000a*/ 	.short	(.L_9 - .L_8)
.L_8:
        /*000c*/ 	.word	0x00000000
        /*0010*/ 	.short	0x0003
        /*0012*/ 	.short	0x0014
        /*0014*/ 	.byte	0x00, 0xf0, 0x11, 0x00


	//----- nvinfo : EIATTR_KPARAM_INFO
	.align		4
.L_9:
        /*0018*/ 	.byte	0x04, 0x17
        /*001a*/ 	.short	(.L_11 - .L_10)
.L_10:
        /*001c*/ 	.word	0x00000000
        /*0020*/ 	.short	0x0002
        /*0022*/ 	.short	0x0010
        /*0024*/ 	.byte	0x00, 0xf0, 0x11, 0x00


	//----- nvinfo : EIATTR_KPARAM_INFO
	.align		4
.L_11:
        /*0028*/ 	.byte	0x04, 0x17
        /*002a*/ 	.short	(.L_13 - .L_12)
.L_12:
        /*002c*/ 	.word	0x00000000
        /*0030*/ 	.short	0x0001
        /*0032*/ 	.short	0x0008
        /*0034*/ 	.byte	0x00, 0xf0, 0x21, 0x00


	//----- nvinfo : EIATTR_KPARAM_INFO
	.align		4
.L_13:
        /*0038*/ 	.byte	0x04, 0x17
        /*003a*/ 	.short	(.L_15 - .L_14)
.L_14:
        /*003c*/ 	.word	0x00000000
        /*0040*/ 	.short	0x0000
        /*0042*/ 	.short	0x0000
        /*0044*/ 	.byte	0x00, 0xf0, 0x21, 0x00


	//----- nvinfo : EIATTR_SPARSE_MMA_MASK
	.align		4
.L_15:
        /*0048*/ 	.byte	0x03, 0x50
        /*004a*/ 	.short	0x0000


	//----- nvinfo : EIATTR_MAXREG_COUNT
	.align		4
        /*004c*/ 	.byte	0x03, 0x1b
        /*004e*/ 	.short	0x00ff


	//----- nvinfo : EIATTR_MERCURY_ISA_VERSION
	.align		4
        /*0050*/ 	.byte	0x03, 0x5f
        /*0052*/ 	.short	0x0101


	//----- nvinfo : EIATTR_VRC_CTA_INIT_COUNT
	.align		4
        /*0054*/ 	.byte	0x02, 0x4a
	.zero		1
	.zero		1


	//----- nvinfo : EIATTR_EXIT_INSTR_OFFSETS
	.align		4
        /*0058*/ 	.byte	0x04, 0x1c
        /*005a*/ 	.short	(.L_17 - .L_16)


	//   ....[0]....
.L_16:
        /*005c*/ 	.word	0x00000100


	//   ....[1]....
        /*0060*/ 	.word	0x000002f0


	//----- nvinfo : EIATTR_CRS_STACK_SIZE
	.align		4
.L_17:
        /*0064*/ 	.byte	0x04, 0x1e
        /*0066*/ 	.short	(.L_19 - .L_18)
.L_18:
        /*0068*/ 	.word	0x00000000


	//----- nvinfo : EIATTR_CBANK_PARAM_SIZE
	.align		4
.L_19:
        /*006c*/ 	.byte	0x03, 0x19
        /*006e*/ 	.short	0x0018


	//----- nvinfo : EIATTR_PARAM_CBANK
	.align		4
        /*0070*/ 	.byte	0x04, 0x0a
        /*0072*/ 	.short	(.L_21 - .L_20)
	.align		4
.L_20:
        /*0074*/ 	.word	index@(.nv.constant0._Z9main_funcPjPK6float2jj)
        /*0078*/ 	.short	0x0380
        /*007a*/ 	.short	0x0018


	//----- nvinfo : EIATTR_SW_WAR
	.align		4
.L_21:
        /*007c*/ 	.byte	0x04, 0x36
        /*007e*/ 	.short	(.L_23 - .L_22)
.L_22:
        /*0080*/ 	.word	0x00000008
.L_23:


//--------------------- .nv.callgraph             --------------------------
	.section	.nv.callgraph,"",@"SHT_CUDA_CALLGRAPH"
	.align	4
	.sectionentsize	8
	.align		4
        /*0000*/ 	.word	0x00000000
	.align		4
        /*0004*/ 	.word	0xffffffff
	.align		4
        /*0008*/ 	.word	0x00000000
	.align		4
        /*000c*/ 	.word	0xfffffffe
	.align		4
        /*0010*/ 	.word	0x00000000
	.align		4
        /*0014*/ 	.word	0xfffffffd
	.align		4
        /*0018*/ 	.word	0x00000000
	.align		4
        /*001c*/ 	.word	0xfffffffc


//--------------------- .text._Z9main_funcPjPK6float2jj --------------------------
	.section	.text._Z9main_funcPjPK6float2jj,"ax",@progbits
	.align	128
        .global         _Z9main_funcPjPK6float2jj
        .type           _Z9main_funcPjPK6float2jj,@function
        .size           _Z9main_funcPjPK6float2jj,(.L_x_4 - _Z9main_funcPjPK6float2jj)
        .other          _Z9main_funcPjPK6float2jj,@"STO_CUDA_ENTRY STV_DEFAULT"
_Z9main_funcPjPK6float2jj:
.text._Z9main_funcPjPK6float2jj:
[----:B------:R-:W-:Y:S01]  /*0000*/  LDC R1, c[0x0][0x37c] ;  /* 0x0000df00ff017b82 */ /* 0x000fe20000000800 */
[----:B------:R-:W0:Y:S01]  /*0010*/  S2R R2, SR_TID.Y ;  /* 0x0000000000027919 */ /* 0x000e220000002200 */
[----:B------:R-:W1:Y:S06]  /*0020*/  LDCU UR5, c[0x0][0x370] ;  /* 0x00006e00ff0577ac */ /* 0x000e6c0008000800 */
[----:B------:R-:W-:Y:S01]  /*0030*/  S2UR UR4, SR_CTAID.X ;  /* 0x00000000000479c3 */ /* 0x000fe20000002500 */
[----:B------:R-:W0:Y:S01]  /*0040*/  S2R R3, SR_TID.X ;  /* 0x0000000000037919 */ /* 0x000e220000002100 */
[----:B------:R-:W0:Y:S01]  /*0050*/  LDCU UR7, c[0x0][0x360] ;  /* 0x00006c00ff0777ac */ /* 0x000e220008000800 */
[----:B------:R-:W2:Y:S05]  /*0060*/  LDCU UR8, c[0x0][0x394] ;  /* 0x00007280ff0877ac */ /* 0x000eaa0008000800 */
[----:B------:R-:W1:Y:S08]  /*0070*/  S2UR UR6, SR_CTAID.Y ;  /* 0x00000000000679c3 */ /* 0x000e700000002600 */
[----:B------:R-:W3:Y:S01]  /*0080*/  LDC R5, c[0x0][0x364] ;  /* 0x0000d900ff057b82 */ /* 0x000ee20000000800 */
[----:B-1----:R-:W-:Y:S01]  /*0090*/  UIMAD UR4, UR5, UR6, UR4 ;  /* 0x00000006050472a4 */ /* 0x002fe2000f8e0204 */
[----:B0-----:R-:W-:-:S02]  /*00a0*/  IMAD R2, R2, UR7, R3 ;  /* 0x0000000702027c24 */ /* 0x001fc4000f8e0203 */
[----:B------:R-:W-:Y:S02]  /*00b0*/  HFMA2 R3, -RZ, RZ, 0, 0 ;  /* 0x00000000ff037431 */ /* 0x000fe400000001ff */
[----:B---3--:R-:W-:-:S04]  /*00c0*/  IMAD R5, R5, UR7, RZ ;  /* 0x0000000705057c24 */ /* 0x008fc8000f8e02ff */
[----:B------:R-:W-:-:S03]  /*00d0*/  IMAD.WIDE.U32 R2, R5, UR4, R2 ;  /* 0x0000000405027c25 */ /* 0x000fc6000f8e0002 */
[----:B--2---:R-:W-:-:S04]  /*00e0*/  ISETP.GE.U32.AND P0, PT, R2, UR8, PT ;  /* 0x0000000802007c0c */ /* 0x004fc8000bf06070 */
[----:B------:R-:W-:-:S13]  /*00f0*/  ISETP.GE.U32.AND.EX P0, PT, R3, RZ, PT, P0 ;  /* 0x000000ff0300720c */ /* 0x000fda0003f06100 */
[----:B------:R-:W-:Y:S05]  /*0100*/  @P0 EXIT ;  /* 0x000000000000094d */ /* 0x000fea0003800000 */
[----:B------:R-:W0:Y:S01]  /*0110*/  LDCU UR8, c[0x0][0x390] ;  /* 0x00007200ff0877ac */ /* 0x000e220008000800 */
[----:B------:R-:W-:Y:S01]  /*0120*/  MOV R7, 0x1 ;  /* 0x0000000100077802 */ /* 0x000fe20000000f00 */
[----:B------:R-:W1:Y:S01]  /*0130*/  LDCU.64 UR6, c[0x0][0x388] ;  /* 0x00007100ff0677ac */ /* 0x000e620008000a00 */
[----:B------:R-:W2:Y:S01]  /*0140*/  LDCU.64 UR4, c[0x0][0x358] ;  /* 0x00006b00ff0477ac */ /* 0x000ea20008000a00 */
[----:B0-----:R-:W-:Y:S01]  /*0150*/  UISETP.NE.AND UP0, UPT, UR8, URZ, UPT ;  /* 0x000000ff0800728c */ /* 0x001fe2000bf05270 */
[----:B-1----:R-:W-:-:S04]  /*0160*/  LEA R4, P0, R2, UR6, 0x3 ;  /* 0x0000000602047c11 */ /* 0x002fc8000f8018ff */
[----:B------:R-:W-:-:S04]  /*0170*/  LEA.HI.X R5, R2, UR7, R3, 0x3, P0 ;  /* 0x0000000702057c11 */ /* 0x000fc800080f1c03 */
[----:B--2---:R-:W-:Y:S05]  /*0180*/  BRA.U !UP0, `(.L_x_0) ;  /* 0x0000000108487547 */ /* 0x004fea000b800000 */
[----:B------:R-:W2:Y:S01]  /*0190*/  LDG.E.64 R4, desc[UR4][R4.64] ;  /* 0x0000000404047981 */ /* 0x000ea2000c1e1b00 */
[----:B------:R-:W-:Y:S01]  /*01a0*/  BSSY.RECONVERGENT B0, `(.L_x_0) ;  /* 0x0000010000007945 */ /* 0x000fe20003800200 */
[----:B------:R-:W0:Y:S01]  /*01b0*/  LDCU UR8, c[0x0][0x390] ;  /* 0x00007200ff0877ac */ /* 0x000e220008000800 */
[----:B--2---:R-:W-:Y:S02]  /*01c0*/  MOV R0, R5 ;  /* 0x0000000500007202 */ /* 0x004fe40000000f00 */
[----:B0-----:R-:W-:-:S07]  /*01d0*/  MOV R6, R4 ;  /* 0x0000000400067202 */ /* 0x001fce0000000f00 */
.L_x_2:
[----:B------:R-:W-:Y:S01]  /*01e0*/  FMUL R9, R0, R0 ;  /* 0x0000000000097220 */ /* 0x000fe20000400000 */
[----:B------:R-:W-:-:S04]  /*01f0*/  FMUL R8, R6, R6 ;  /* 0x0000000606087220 */ /* 0x000fc80000400000 */
[----:B------:R-:W-:-:S05]  /*0200*/  FADD R10, R9, R8 ;  /* 0x00000008090a7221 */ /* 0x000fca0000000000 */
[----:B------:R-:W-:-:S13]  /*0210*/  FSETP.GTU.AND P0, PT, R10, 4, PT ;  /* 0x408000000a00780b */ /* 0x000fda0003f0c000 */
[----:B------:R-:W-:Y:S05]  /*0220*/  @P0 BRA `(.L_x_1) ;  /* 0x00000000001c0947 */ /* 0x000fea0003800000 */
[----:B------:R-:W-:Y:S01]  /*0230*/  IADD3 R7, PT, PT, R7, 0x1, RZ ;  /* 0x0000000107077810 */ /* 0x000fe20007ffe0ff */
[----:B------:R-:W-:Y:S01]  /*0240*/  FADD R6, R6, R6 ;  /* 0x0000000606067221 */ /* 0x000fe20000000000 */
[----:B------:R-:W-:Y:S02]  /*0250*/  FADD R9, -R9, R8 ;  /* 0x0000000809097221 */ /* 0x000fe40000000100 */
[----:B------:R-:W-:Y:S01]  /*0260*/  ISETP.GT.U32.AND P0, PT, R7, UR8, PT ;  /* 0x0000000807007c0c */ /* 0x000fe2000bf04070 */
[----:B------:R-:W-:Y:S01]  /*0270*/  FFMA R0, R6, R0, R5 ;  /* 0x0000000006007223 */ /* 0x000fe20000000005 */
[----:B------:R-:W-:-:S11]  /*0280*/  FADD R6, R4, R9 ;  /* 0x0000000904067221 */ /* 0x000fd60000000000 */
[----:B------:R-:W-:Y:S05]  /*0290*/  @!P0 BRA `(.L_x_2) ;  /* 0xfffffffc00d08947 */ /* 0x000fea000383ffff */
.L_x_1:
[----:B------:R-:W-:Y:S05]  /*02a0*/  BSYNC.RECONVERGENT B0 ;  /* 0x0000000000007941 */ /* 0x000fea0003800200 */
.L_x_0:
[----:B------:R-:W0:Y:S02]  /*02b0*/  LDCU.64 UR6, c[0x0][0x380] ;  /* 0x00007000ff0677ac */ /* 0x000e240008000a00 */
[----:B0-----:R-:W-:-:S04]  /*02c0*/  LEA R4, P0, R2, UR6, 0x2 ;  /* 0x0000000602047c11 */ /* 0x001fc8000f8010ff */
[----:B------:R-:W-:-:S05]  /*02d0*/  LEA.HI.X R5, R2, UR7, R3, 0x2, P0 ;  /* 0x0000000702057c11 */ /* 0x000fca00080f1403 */
[----:B------:R-:W-:Y:S01]  /*02e0*/  STG.E desc[UR4][R4.64], R7 ;  /* 0x0000000704007986 */ /* 0x000fe2000c101904 */
[----:B------:R-:W-:Y:S05]  /*02f0*/  EXIT ;  /* 0x000000000000794d */ /* 0x000fea0003800000 */
.L_x_3:
[----:B------:R-:W-:-:S00]  /*0300*/  BRA `(.L_x_3) ;  /* 0xfffffffc00fc7947 */ /* 0x000fc0000383ffff */
[----:B------:R-:W-:-:S00]  /*0310*/  NOP ;  /* 0x0000000000007918 */ /* 0x000fc00000000000 */
        /* <DEDUP_REMOVED lines=14> */
.L_x_4:


//--------------------- .nv.shared.reserved.0     --------------------------
	.section	.nv.shared.reserved.0,"aw",@nobits
	.weak		__nv_reservedSMEM_offset_0_alias
	.size		__nv_reservedSMEM_offset_0_alias, 0, 64
	.other		__nv_reservedSMEM_offset_0_alias,@"STO_CUDA_RESERVED_SHARED STV_DEFAULT"
__nv_reservedSMEM_offset_0_alias:
	.zero		0
	.zero		64


//--------------------- .nv.constant0._Z9main_funcPjPK6float2jj --------------------------
	.section	.nv.constant0._Z9main_funcPjPK6float2jj,"a",@progbits
	.sectionflags	@""
	.align	4
.nv.constant0._Z9main_funcPjPK6float2jj:
	.zero		920


//--------------------- SYMBOLS --------------------------

	.type		.nv.reservedSmem.offset0,@object
	.size		.nv.reservedSmem.offset0,0x4
